	.headerflags	@"EF_CUDA_TEXMODE_UNIFIED EF_CUDA_64BIT_ADDRESS EF_CUDA_ACCELERATORS EF_CUDA_SM90 EF_CUDA_VIRTUAL_SM(EF_CUDA_SM90)"
	.elftype	@"ET_EXEC"


//--------------------- .nv.info                  --------------------------
	.section	.nv.info,"",@"SHT_CUDA_INFO"
	.align	4


	//----- nvinfo : EIATTR_REGCOUNT
	.align		4
        /*0000*/ 	.byte	0x04, 0x2f
        /*0002*/ 	.short	(.L_1 - .L_0)
	.align		4
.L_0:
        /*0004*/ 	.word	index@(triton_poi_fused__to_copy_add_arange_mul_28)
        /*0008*/ 	.word	0x00000009


	//----- nvinfo : EIATTR_MIN_STACK_SIZE
	.align		4
.L_1:
        /*000c*/ 	.byte	0x04, 0x12
        /*000e*/ 	.short	(.L_3 - .L_2)
	.align		4
.L_2:
        /*0010*/ 	.word	index@(triton_poi_fused__to_copy_add_arange_mul_28)
        /*0014*/ 	.word	0x00000000


	//----- nvinfo : EIATTR_FRAME_SIZE
	.align		4
.L_3:
        /*0018*/ 	.byte	0x04, 0x11
        /*001a*/ 	.short	(.L_5 - .L_4)
	.align		4
.L_4:
        /*001c*/ 	.word	index@(triton_poi_fused__to_copy_add_arange_mul_28)
        /*0020*/ 	.word	0x00000000


	//----- nvinfo : EIATTR_MIN_STACK_SIZE
	.align		4
.L_5:
        /*0024*/ 	.byte	0x04, 0x12
        /*0026*/ 	.short	(.L_7 - .L_6)
	.align		4
.L_6:
        /*0028*/ 	.word	index@(triton_poi_fused__to_copy_add_arange_mul_28)
        /*002c*/ 	.word	0x00000000
.L_7:


//--------------------- .nv.info.triton_poi_fused__to_copy_add_arange_mul_28 --------------------------
	.section	.nv.info.triton_poi_fused__to_copy_add_arange_mul_28,"",@"SHT_CUDA_INFO"
	.sectionflags	@""
	.align	4


	//----- nvinfo : EIATTR_CUDA_API_VERSION
	.align		4
        /*0000*/ 	.byte	0x04, 0x37
        /*0002*/ 	.short	(.L_9 - .L_8)
.L_8:
        /*0004*/ 	.word	0x0000007c


	//----- nvinfo : EIATTR_KPARAM_INFO
	.align		4
.L_9:
        /*0008*/ 	.byte	0x04, 0x17
        /*000a*/ 	.short	(.L_11 - .L_10)
.L_10:
        /*000c*/ 	.word	0x00000000
        /*0010*/ 	.short	0x0001
        /*0012*/ 	.short	0x0008
        /*0014*/ 	.byte	0x00, 0xf0, 0x11, 0x00


	//----- nvinfo : EIATTR_KPARAM_INFO
	.align		4
.L_11:
        /*0018*/ 	.byte	0x04, 0x17
        /*001a*/ 	.short	(.L_13 - .L_12)
.L_12:
        /*001c*/ 	.word	0x00000000
        /*0020*/ 	.short	0x0000
        /*0022*/ 	.short	0x0000
        /*0024*/ 	.byte	0x00, 0xf4, 0x21, 0x00


	//----- nvinfo : EIATTR_SPARSE_MMA_MASK
	.align		4
.L_13:
        /*0028*/ 	.byte	0x03, 0x50
        /*002a*/ 	.short	0x0000


	//----- nvinfo : EIATTR_MAXREG_COUNT
	.align		4
        /*002c*/ 	.byte	0x03, 0x1b
        /*002e*/ 	.short	0x00ff


	//----- nvinfo : EIATTR_EXIT_INSTR_OFFSETS
	.align		4
        /*0030*/ 	.byte	0x04, 0x1c
        /*0032*/ 	.short	(.L_15 - .L_14)


	//   ....[0]....
.L_14:
        /*0034*/ 	.word	0x000000d0


	//   ....[1]....
        /*0038*/ 	.word	0x00000100


	//----- nvinfo : EIATTR_REQNTID
	.align		4
.L_15:
        /*003c*/ 	.byte	0x04, 0x10
        /*003e*/ 	.short	(.L_17 - .L_16)
.L_16:
        /*0040*/ 	.word	0x00000020
        /*0044*/ 	.word	0x00000001
        /*0048*/ 	.word	0x00000001


	//----- nvinfo : EIATTR_CBANK_PARAM_SIZE
	.align		4
.L_17:
        /*004c*/ 	.byte	0x03, 0x19
        /*004e*/ 	.short	0x000c


	//----- nvinfo : EIATTR_PARAM_CBANK
	.align		4
        /*0050*/ 	.byte	0x04, 0x0a
        /*0052*/ 	.short	(.L_19 - .L_18)
	.align		4
.L_18:
        /*0054*/ 	.word	index@(.nv.constant0.triton_poi_fused__to_copy_add_arange_mul_28)
        /*0058*/ 	.short	0x0210
        /*005a*/ 	.short	0x000c


	//----- nvinfo : EIATTR_SW_WAR
	.align		4
.L_19:
        /*005c*/ 	.byte	0x04, 0x36
        /*005e*/ 	.short	(.L_21 - .L_20)
.L_20:
        /*0060*/ 	.word	0x00000008
.L_21:


//--------------------- .nv.callgraph             --------------------------
	.section	.nv.callgraph,"",@"SHT_CUDA_CALLGRAPH"
	.align	4
	.sectionentsize	8
	.align		4
        /*0000*/ 	.word	0x00000000
	.align		4
        /*0004*/ 	.word	0xffffffff
	.align		4
        /*0008*/ 	.word	0x00000000
	.align		4
        /*000c*/ 	.word	0xfffffffe
	.align		4
        /*0010*/ 	.word	0x00000000
	.align		4
        /*0014*/ 	.word	0xfffffffd
	.align		4
        /*0018*/ 	.word	0x00000000
	.align		4
        /*001c*/ 	.word	0xfffffffc


//--------------------- .text.triton_poi_fused__to_copy_add_arange_mul_28 --------------------------
	.section	.text.triton_poi_fused__to_copy_add_arange_mul_28,"ax",@progbits
	.align	128
        .global         triton_poi_fused__to_copy_add_arange_mul_28
        .type           triton_poi_fused__to_copy_add_arange_mul_28,@function
        .size           triton_poi_fused__to_copy_add_arange_mul_28,(.L_x_1 - triton_poi_fused__to_copy_add_arange_mul_28)
        .other          triton_poi_fused__to_copy_add_arange_mul_28,@"STO_CUDA_ENTRY STV_DEFAULT"
triton_poi_fused__to_copy_add_arange_mul_28:
.text.triton_poi_fused__to_copy_add_arange_mul_28:
[----:B------:R-:W0:Y:S02]  /*0000*/  LDC R1, c[0x0][0x28] ;  /* 0x00000a00ff017b82 */ /* 0x000e240000000800 */
[----:B------:R-:W1:Y:S01]  /*0010*/  S2R R6, SR_TID.X ;  /* 0x0000000000067919 */ /* 0x000e620000002100 */
[----:B------:R-:W2:Y:S01]  /*0020*/  LDC.64 R2, c[0x0][0x210] ;  /* 0x00008400ff027b82 */ /* 0x000ea20000000a00 */
[----:B------:R-:W3:Y:S01]  /*0030*/  S2R R5, SR_CTAID.X ;  /* 0x0000000000057919 */ /* 0x000ee20000002500 */
[C---:B-1----:R-:W-:Y:S02]  /*0040*/  LOP3.LUT R0, R6.reuse, 0x3, RZ, 0xc0, !PT ;  /* 0x0000000306007812 */ /* 0x042fe400078ec0ff */
[----:B------:R-:W-:-:S03]  /*0050*/  LOP3.LUT P0, RZ, R6, 0x1c, RZ, 0xc0, !PT ;  /* 0x0000001c06ff7812 */ /* 0x000fc6000780c0ff */
[----:B---3--:R-:W-:-:S04]  /*0060*/  IMAD R5, R5, 0x4, R0 ;  /* 0x0000000405057824 */ /* 0x008fc800078e0200 */
[C---:B--2---:R-:W-:Y:S01]  /*0070*/  IMAD.WIDE R2, R5.reuse, 0x8, R2 ;  /* 0x0000000805027825 */ /* 0x044fe200078e0202 */
[----:B------:R-:W-:Y:S02]  /*0080*/  I2FP.F32.S32 R0, R5 ;  /* 0x0000000500007245 */ /* 0x000fe40000201400 */
[----:B------:R-:W-:-:S03]  /*0090*/  ISETP.LT.AND P0, PT, R5, 0x4, !P0 ;  /* 0x000000040500780c */ /* 0x000fc60004701270 */
[----:B------:R-:W-:-:S04]  /*00a0*/  FMUL R0, R0, 0.5 ;  /* 0x3f00000000007820 */ /* 0x000fc80000400000 */
[----:B------:R-:W1:Y:S02]  /*00b0*/  F2I.TRUNC.NTZ R4, R0 ;  /* 0x0000000000047305 */ /* 0x000e64000020f100 */
[----:B-1----:R-:W-:-:S04]  /*00c0*/  SHF.R.S32.HI R5, RZ, 0x1f, R4 ;  /* 0x0000001fff057819 */ /* 0x002fc80000011404 */
[----:B------:R-:W-:Y:S05]  /*00d0*/  @!P0 EXIT ;  /* 0x000000000000894d */ /* 0x000fea0003800000 */
[----:B------:R-:W-:Y:S02]  /*00e0*/  ULDC.64 UR4, c[0x0][0x208] ;  /* 0x0000820000047ab9 */ /* 0x000fe40000000a00 */
[----:B------:R-:W-:Y:S01]  /*00f0*/  STG.E.64 desc[UR4][R2.64], R4 ;  /* 0x0000000402007986 */ /* 0x000fe2000c101b04 */
[----:B------:R-:W-:Y:S05]  /*0100*/  EXIT ;  /* 0x000000000000794d */ /* 0x000fea0003800000 */
.L_x_0:
[----:B------:R-:W-:-:S00]  /*0110*/  BRA `(.L_x_0) ;  /* 0xfffffffc00fc7947 */ /* 0x000fc0000383ffff */
[----:B------:R-:W-:-:S00]  /*0120*/  NOP ;  /* 0x0000000000007918 */ /* 0x000fc00000000000 */
        /* <DEDUP_REMOVED lines=13> */
.L_x_1:


//--------------------- .nv.constant0.triton_poi_fused__to_copy_add_arange_mul_28 --------------------------
	.section	.nv.constant0.triton_poi_fused__to_copy_add_arange_mul_28,"a",@progbits
	.sectionflags	@""
	.align	4
.nv.constant0.triton_poi_fused__to_copy_add_arange_mul_28:
	.zero		540
